	.headerflags	@"EF_CUDA_TEXMODE_UNIFIED EF_CUDA_64BIT_ADDRESS EF_CUDA_SM75 EF_CUDA_VIRTUAL_SM(EF_CUDA_SM75)"
	.elftype	@"ET_EXEC"


//--------------------- .nv.info                  --------------------------
	.section	.nv.info,"",@"SHT_CUDA_INFO"
	.align	4


	//----- nvinfo : EIATTR_REGCOUNT
	.align		4
        /*0000*/ 	.byte	0x04, 0x2f
        /*0002*/ 	.short	(.L_2 - .L_1)
	.align		4
.L_1:
        /*0004*/ 	.word	index@(_Z12wmma_exampleP6__halfS0_PfS1_)
        /*0008*/ 	.word	0x00000020


	//----- nvinfo : EIATTR_MAX_STACK_SIZE
	.align		4
.L_2:
        /*000c*/ 	.byte	0x04, 0x23
        /*000e*/ 	.short	(.L_4 - .L_3)
	.align		4
.L_3:
        /*0010*/ 	.word	index@(_Z12wmma_exampleP6__halfS0_PfS1_)
        /*0014*/ 	.word	0x00000000


	//----- nvinfo : EIATTR_MIN_STACK_SIZE
	.align		4
.L_4:
        /*0018*/ 	.byte	0x04, 0x12
        /*001a*/ 	.short	(.L_6 - .L_5)
	.align		4
.L_5:
        /*001c*/ 	.word	index@(_Z12wmma_exampleP6__halfS0_PfS1_)
        /*0020*/ 	.word	0x00000008


	//----- nvinfo : EIATTR_FRAME_SIZE
	.align		4
.L_6:
        /*0024*/ 	.byte	0x04, 0x11
        /*0026*/ 	.short	(.L_8 - .L_7)
	.align		4
.L_7:
        /*0028*/ 	.word	index@(_Z12wmma_exampleP6__halfS0_PfS1_)
        /*002c*/ 	.word	0x00000008


	//----- nvinfo : EIATTR_REGCOUNT
	.align		4
.L_8:
        /*0030*/ 	.byte	0x04, 0x2f
        /*0032*/ 	.short	(.L_10 - .L_9)
	.align		4
.L_9:
        /*0034*/ 	.word	index@(_Z7convertI6__halffEvPT_PT0_i)
        /*0038*/ 	.word	0x0000000a


	//----- nvinfo : EIATTR_MAX_STACK_SIZE
	.align		4
.L_10:
        /*003c*/ 	.byte	0x04, 0x23
        /*003e*/ 	.short	(.L_12 - .L_11)
	.align		4
.L_11:
        /*0040*/ 	.word	index@(_Z7convertI6__halffEvPT_PT0_i)
        /*0044*/ 	.word	0x00000000


	//----- nvinfo : EIATTR_MIN_STACK_SIZE
	.align		4
.L_12:
        /*0048*/ 	.byte	0x04, 0x12
        /*004a*/ 	.short	(.L_14 - .L_13)
	.align		4
.L_13:
        /*004c*/ 	.word	index@(_Z7convertI6__halffEvPT_PT0_i)
        /*0050*/ 	.word	0x00000000


	//----- nvinfo : EIATTR_FRAME_SIZE
	.align		4
.L_14:
        /*0054*/ 	.byte	0x04, 0x11
        /*0056*/ 	.short	(.L_16 - .L_15)
	.align		4
.L_15:
        /*0058*/ 	.word	index@(_Z7convertI6__halffEvPT_PT0_i)
        /*005c*/ 	.word	0x00000000


	//----- nvinfo : EIATTR_REGCOUNT
	.align		4
.L_16:
        /*0060*/ 	.byte	0x04, 0x2f
        /*0062*/ 	.short	(.L_18 - .L_17)
	.align		4
.L_17:
        /*0064*/ 	.word	index@(_Z7convertIffEvPT_PT0_i)
        /*0068*/ 	.word	0x00000008


	//----- nvinfo : EIATTR_MAX_STACK_SIZE
	.align		4
.L_18:
        /*006c*/ 	.byte	0x04, 0x23
        /*006e*/ 	.short	(.L_20 - .L_19)
	.align		4
.L_19:
        /*0070*/ 	.word	index@(_Z7convertIffEvPT_PT0_i)
        /*0074*/ 	.word	0x00000000


	//----- nvinfo : EIATTR_MIN_STACK_SIZE
	.align		4
.L_20:
        /*0078*/ 	.byte	0x04, 0x12
        /*007a*/ 	.short	(.L_22 - .L_21)
	.align		4
.L_21:
        /*007c*/ 	.word	index@(_Z7convertIffEvPT_PT0_i)
        /*0080*/ 	.word	0x00000000


	//----- nvinfo : EIATTR_FRAME_SIZE
	.align		4
.L_22:
        /*0084*/ 	.byte	0x04, 0x11
        /*0086*/ 	.short	(.L_24 - .L_23)
	.align		4
.L_23:
        /*0088*/ 	.word	index@(_Z7convertIffEvPT_PT0_i)
        /*008c*/ 	.word	0x00000000
.L_24:


//--------------------- .nv.info._Z7convertIffEvPT_PT0_i --------------------------
	.section	.nv.info._Z7convertIffEvPT_PT0_i,"",@"SHT_CUDA_INFO"
	.align	4


	//----- nvinfo : EIATTR_PARAM_CBANK
	.align		4
        /*0000*/ 	.byte	0x04, 0x0a
        /*0002*/ 	.short	(.L_26 - .L_25)
	.align		4
.L_25:
        /*0004*/ 	.word	index@(.nv.constant0._Z7convertIffEvPT_PT0_i)
        /*0008*/ 	.short	0x0160
        /*000a*/ 	.short	0x0014


	//----- nvinfo : EIATTR_CBANK_PARAM_SIZE
	.align		4
.L_26:
        /*000c*/ 	.byte	0x03, 0x19
        /*000e*/ 	.short	0x0014


	//----- nvinfo : EIATTR_KPARAM_INFO
	.align		4
        /*0010*/ 	.byte	0x04, 0x17
        /*0012*/ 	.short	(.L_28 - .L_27)
.L_27:
        /*0014*/ 	.word	0x00000000
        /*0018*/ 	.short	0x0002
        /*001a*/ 	.short	0x0010
        /*001c*/ 	.byte	0x00, 0xf0, 0x11, 0x00


	//----- nvinfo : EIATTR_KPARAM_INFO
	.align		4
.L_28:
        /*0020*/ 	.byte	0x04, 0x17
        /*0022*/ 	.short	(.L_30 - .L_29)
.L_29:
        /*0024*/ 	.word	0x00000000
        /*0028*/ 	.short	0x0001
        /*002a*/ 	.short	0x0008
        /*002c*/ 	.byte	0x00, 0xf0, 0x21, 0x00


	//----- nvinfo : EIATTR_KPARAM_INFO
	.align		4
.L_30:
        /*0030*/ 	.byte	0x04, 0x17
        /*0032*/ 	.short	(.L_32 - .L_31)
.L_31:
        /*0034*/ 	.word	0x00000000
        /*0038*/ 	.short	0x0000
        /*003a*/ 	.short	0x0000
        /*003c*/ 	.byte	0x00, 0xf0, 0x21, 0x00


	//----- nvinfo : EIATTR_MAXREG_COUNT
	.align		4
.L_32:
        /*0040*/ 	.byte	0x03, 0x1b
        /*0042*/ 	.short	0x00ff


	//----- nvinfo : EIATTR_EXIT_INSTR_OFFSETS
	.align		4
        /*0044*/ 	.byte	0x04, 0x1c
        /*0046*/ 	.short	(.L_34 - .L_33)


	//   ....[0]....
.L_33:
        /*0048*/ 	.word	0x00000050


	//   ....[1]....
        /*004c*/ 	.word	0x000000b0
.L_34:


//--------------------- .nv.info._Z7convertI6__halffEvPT_PT0_i --------------------------
	.section	.nv.info._Z7convertI6__halffEvPT_PT0_i,"",@"SHT_CUDA_INFO"
	.align	4


	//----- nvinfo : EIATTR_PARAM_CBANK
	.align		4
        /*0000*/ 	.byte	0x04, 0x0a
        /*0002*/ 	.short	(.L_36 - .L_35)
	.align		4
.L_35:
        /*0004*/ 	.word	index@(.nv.constant0._Z7convertI6__halffEvPT_PT0_i)
        /*0008*/ 	.short	0x0160
        /*000a*/ 	.short	0x0014


	//----- nvinfo : EIATTR_CBANK_PARAM_SIZE
	.align		4
.L_36:
        /*000c*/ 	.byte	0x03, 0x19
        /*000e*/ 	.short	0x0014


	//----- nvinfo : EIATTR_KPARAM_INFO
	.align		4
        /*0010*/ 	.byte	0x04, 0x17
        /*0012*/ 	.short	(.L_38 - .L_37)
.L_37:
        /*0014*/ 	.word	0x00000000
        /*0018*/ 	.short	0x0002
        /*001a*/ 	.short	0x0010
        /*001c*/ 	.byte	0x00, 0xf0, 0x11, 0x00


	//----- nvinfo : EIATTR_KPARAM_INFO
	.align		4
.L_38:
        /*0020*/ 	.byte	0x04, 0x17
        /*0022*/ 	.short	(.L_40 - .L_39)
.L_39:
        /*0024*/ 	.word	0x00000000
        /*0028*/ 	.short	0x0001
        /*002a*/ 	.short	0x0008
        /*002c*/ 	.byte	0x00, 0xf0, 0x21, 0x00


	//----- nvinfo : EIATTR_KPARAM_INFO
	.align		4
.L_40:
        /*0030*/ 	.byte	0x04, 0x17
        /*0032*/ 	.short	(.L_42 - .L_41)
.L_41:
        /*0034*/ 	.word	0x00000000
        /*0038*/ 	.short	0x0000
        /*003a*/ 	.short	0x0000
        /*003c*/ 	.byte	0x00, 0xf0, 0x21, 0x00


	//----- nvinfo : EIATTR_MAXREG_COUNT
	.align		4
.L_42:
        /*0040*/ 	.byte	0x03, 0x1b
        /*0042*/ 	.short	0x00ff


	//----- nvinfo : EIATTR_EXIT_INSTR_OFFSETS
	.align		4
        /*0044*/ 	.byte	0x04, 0x1c
        /*0046*/ 	.short	(.L_44 - .L_43)


	//   ....[0]....
.L_43:
        /*0048*/ 	.word	0x00000050


	//   ....[1]....
        /*004c*/ 	.word	0x000000d0
.L_44:


//--------------------- .nv.info._Z12wmma_exampleP6__halfS0_PfS1_ --------------------------
	.section	.nv.info._Z12wmma_exampleP6__halfS0_PfS1_,"",@"SHT_CUDA_INFO"
	.align	4


	//----- nvinfo : EIATTR_PARAM_CBANK
	.align		4
        /*0000*/ 	.byte	0x04, 0x0a
        /*0002*/ 	.short	(.L_46 - .L_45)
	.align		4
.L_45:
        /*0004*/ 	.word	index@(.nv.constant0._Z12wmma_exampleP6__halfS0_PfS1_)
        /*0008*/ 	.short	0x0160
        /*000a*/ 	.short	0x0020


	//----- nvinfo : EIATTR_CBANK_PARAM_SIZE
	.align		4
.L_46:
        /*000c*/ 	.byte	0x03, 0x19
        /*000e*/ 	.short	0x0020


	//----- nvinfo : EIATTR_KPARAM_INFO
	.align		4
        /*0010*/ 	.byte	0x04, 0x17
        /*0012*/ 	.short	(.L_48 - .L_47)
.L_47:
        /*0014*/ 	.word	0x00000000
        /*0018*/ 	.short	0x0003
        /*001a*/ 	.short	0x0018
        /*001c*/ 	.byte	0x00, 0xf0, 0x21, 0x00


	//----- nvinfo : EIATTR_KPARAM_INFO
	.align		4
.L_48:
        /*0020*/ 	.byte	0x04, 0x17
        /*0022*/ 	.short	(.L_50 - .L_49)
.L_49:
        /*0024*/ 	.word	0x00000000
        /*0028*/ 	.short	0x0002
        /*002a*/ 	.short	0x0010
        /*002c*/ 	.byte	0x00, 0xf0, 0x21, 0x00


	//----- nvinfo : EIATTR_KPARAM_INFO
	.align		4
.L_50:
        /*0030*/ 	.byte	0x04, 0x17
        /*0032*/ 	.short	(.L_52 - .L_51)
.L_51:
        /*0034*/ 	.word	0x00000000
        /*0038*/ 	.short	0x0001
        /*003a*/ 	.short	0x0008
        /*003c*/ 	.byte	0x00, 0xf0, 0x21, 0x00


	//----- nvinfo : EIATTR_KPARAM_INFO
	.align		4
.L_52:
        /*0040*/ 	.byte	0x04, 0x17
        /*0042*/ 	.short	(.L_54 - .L_53)
.L_53:
        /*0044*/ 	.word	0x00000000
        /*0048*/ 	.short	0x0000
        /*004a*/ 	.short	0x0000
        /*004c*/ 	.byte	0x00, 0xf0, 0x21, 0x00


	//----- nvinfo : EIATTR_WMMA_USED
	.align		4
.L_54:
        /*0050*/ 	.byte	0x01, 0x2b
	.zero		2


	//----- nvinfo : EIATTR_MAXREG_COUNT
	.align		4
        /*0054*/ 	.byte	0x03, 0x1b
        /*0056*/ 	.short	0x00ff


	//----- nvinfo : EIATTR_EXTERNS
	.align		4
        /*0058*/ 	.byte	0x04, 0x0f
        /*005a*/ 	.short	(.L_56 - .L_55)


	//   ....[0]....
	.align		4
.L_55:
        /*005c*/ 	.word	index@(vprintf)


	//----- nvinfo : EIATTR_EXIT_INSTR_OFFSETS
	.align		4
.L_56:
        /*0060*/ 	.byte	0x04, 0x1c
        /*0062*/ 	.short	(.L_58 - .L_57)


	//   ....[0]....
.L_57:
        /*0064*/ 	.word	0x000004c0
.L_58:


//--------------------- .nv.constant0._Z7convertIffEvPT_PT0_i --------------------------
	.section	.nv.constant0._Z7convertIffEvPT_PT0_i,"a",@progbits
	.align	4
.nv.constant0._Z7convertIffEvPT_PT0_i:
	.zero		372


//--------------------- .nv.constant0._Z7convertI6__halffEvPT_PT0_i --------------------------
	.section	.nv.constant0._Z7convertI6__halffEvPT_PT0_i,"a",@progbits
	.align	4
.nv.constant0._Z7convertI6__halffEvPT_PT0_i:
	.zero		372


//--------------------- .nv.constant0._Z12wmma_exampleP6__halfS0_PfS1_ --------------------------
	.section	.nv.constant0._Z12wmma_exampleP6__halfS0_PfS1_,"a",@progbits
	.align	4
.nv.constant0._Z12wmma_exampleP6__halfS0_PfS1_:
	.zero		384


//--------------------- .text._Z7convertIffEvPT_PT0_i --------------------------
	.section	.text._Z7convertIffEvPT_PT0_i,"ax",@progbits
	.sectioninfo	@"SHI_REGISTERS=8"
	.align	128
        .global         _Z7convertIffEvPT_PT0_i
        .type           _Z7convertIffEvPT_PT0_i,@function
        .size           _Z7convertIffEvPT_PT0_i,(.L_x_4 - _Z7convertIffEvPT_PT0_i)
        .other          _Z7convertIffEvPT_PT0_i,@"STO_CUDA_ENTRY STV_DEFAULT"
_Z7convertIffEvPT_PT0_i:
.text._Z7convertIffEvPT_PT0_i:
[----:B------:R-:W-:-:S08]  /*0000*/  MOV R1, c[0x0][0x28] ;  /* 0x00000a0000017a02 */ /* 0x000fd00000000f00 */
[----:B------:R-:W0:Y:S04]  /*0010*/  S2R R4, SR_CTAID.X ;  /* 0x0000000000047919 */ /* 0x000e280000002500 */
[----:B------:R-:W0:Y:S02]  /*0020*/  S2R R3, SR_TID.X ;  /* 0x0000000000037919 */ /* 0x000e240000002100 */
[----:B0-----:R-:W-:-:S05]  /*0030*/  IMAD R4, R4, c[0x0][0x0], R3 ;  /* 0x0000000004047a24 */ /* 0x001fca00078e0203 */
[----:B------:R-:W-:-:S12]  /*0040*/  ISETP.GE.AND P0, PT, R4, c[0x0][0x170], PT ;  /* 0x00005c0004007a0c */ /* 0x000fd80003f06270 */
[----:B------:R-:W-:Y:S05]  /*0050*/  @P0 EXIT ;  /* 0x000000000000094d */ /* 0x000fea0003800000 */
[----:B------:R-:W-:-:S05]  /*0060*/  MOV R5, 0x4 ;  /* 0x0000000400057802 */ /* 0x000fca0000000f00 */
[----:B------:R-:W-:-:S10]  /*0070*/  IMAD.WIDE R2, R4, R5, c[0x0][0x168] ;  /* 0x00005a0004027625 */ /* 0x000fd400078e0205 */
[----:B------:R-:W2:Y:S01]  /*0080*/  LDG.E.SYS R3, [R2] ;  /* 0x0000000002037381 */ /* 0x000ea200001ee900 */
[----:B------:R-:W-:-:S10]  /*0090*/  IMAD.WIDE R4, R4, R5, c[0x0][0x160] ;  /* 0x0000580004047625 */ /* 0x000fd400078e0205 */
[----:B--2---:R-:W-:Y:S01]  /*00a0*/  STG.E.SYS [R4], R3 ;  /* 0x0000000304007386 */ /* 0x004fe2000010e900 */
[----:B------:R-:W-:Y:S05]  /*00b0*/  EXIT ;  /* 0x000000000000794d */ /* 0x000fea0003800000 */
.L_x_1:
[----:B------:R-:W-:-:S00]  /*00c0*/  BRA `(.L_x_1) ;  /* 0xfffffff000007947 */ /* 0x000fc0000383ffff */
[----:B------:R-:W-:-:S00]  /*00d0*/  NOP ;  /* 0x0000000000007918 */ /* 0x000fc00000000000 */
[----:B------:R-:W-:-:S00]  /*00e0*/  NOP ;  /* 0x0000000000007918 */ /* 0x000fc00000000000 */
[----:B------:R-:W-:-:S00]  /*00f0*/  NOP ;  /* 0x0000000000007918 */ /* 0x000fc00000000000 */
.L_x_4:


//--------------------- .text._Z7convertI6__halffEvPT_PT0_i --------------------------
	.section	.text._Z7convertI6__halffEvPT_PT0_i,"ax",@progbits
	.sectioninfo	@"SHI_REGISTERS=10"
	.align	128
        .global         _Z7convertI6__halffEvPT_PT0_i
        .type           _Z7convertI6__halffEvPT_PT0_i,@function
        .size           _Z7convertI6__halffEvPT_PT0_i,(.L_x_5 - _Z7convertI6__halffEvPT_PT0_i)
        .other          _Z7convertI6__halffEvPT_PT0_i,@"STO_CUDA_ENTRY STV_DEFAULT"
_Z7convertI6__halffEvPT_PT0_i:
.text._Z7convertI6__halffEvPT_PT0_i:
        /* <DEDUP_REMOVED lines=9> */
[----:B------:R-:W-:-:S05]  /*0090*/  MOV R5, 0x2 ;  /* 0x0000000200057802 */ /* 0x000fca0000000f00 */
[----:B------:R-:W-:Y:S01]  /*00a0*/  IMAD.WIDE R4, R4, R5, c[0x0][0x160] ;  /* 0x0000580004047625 */ /* 0x000fe200078e0205 */
[----:B--2---:R-:W0:Y:S09]  /*00b0*/  F2F.F16.F32 R7, R2 ;  /* 0x0000000200077304 */ /* 0x004e320000200800 */
[----:B0-----:R-:W-:Y:S01]  /*00c0*/  STG.E.U16.SYS [R4], R7 ;  /* 0x0000000704007386 */ /* 0x001fe2000010e500 */
[----:B------:R-:W-:Y:S05]  /*00d0*/  EXIT ;  /* 0x000000000000794d */ /* 0x000fea0003800000 */
.L_x_2:
[----:B------:R-:W-:-:S00]  /*00e0*/  BRA `(.L_x_2) ;  /* 0xfffffff000007947 */ /* 0x000fc0000383ffff */
[----:B------:R-:W-:-:S00]  /*00f0*/  NOP ;  /* 0x0000000000007918 */ /* 0x000fc00000000000 */
.L_x_5:


//--------------------- .text._Z12wmma_exampleP6__halfS0_PfS1_ --------------------------
	.section	.text._Z12wmma_exampleP6__halfS0_PfS1_,"ax",@progbits
	.sectioninfo	@"SHI_REGISTERS=32"
	.align	128
        .global         _Z12wmma_exampleP6__halfS0_PfS1_
        .type           _Z12wmma_exampleP6__halfS0_PfS1_,@function
        .size           _Z12wmma_exampleP6__halfS0_PfS1_,(.L_x_6 - _Z12wmma_exampleP6__halfS0_PfS1_)
        .other          _Z12wmma_exampleP6__halfS0_PfS1_,@"STO_CUDA_ENTRY STV_DEFAULT"
_Z12wmma_exampleP6__halfS0_PfS1_:
.text._Z12wmma_exampleP6__halfS0_PfS1_:
[----:B------:R-:W-:-:S08]  /*0000*/  IMAD.MOV.U32 R1, RZ, RZ, c[0x0][0x28] ;  /* 0x00000a00ff017624 */ /* 0x000fd000078e00ff */
[----:B------:R-:W0:Y:S01]  /*0010*/  S2R R0, SR_LANEID ;  /* 0x0000000000007919 */ /* 0x000e220000000000 */
[----:B------:R-:W-:Y:S01]  /*0020*/  IMAD.MOV.U32 R3, RZ, RZ, RZ ;  /* 0x000000ffff037224 */ /* 0x000fe200078e00ff */
[----:B------:R-:W-:Y:S01]  /*0030*/  IADD3 R1, R1, -0x8, RZ ;  /* 0xfffffff801017810 */ /* 0x000fe20007ffe0ff */
[----:B------:R-:W-:Y:S02]  /*0040*/  IMAD.MOV.U32 R25, RZ, RZ, 0x20 ;  /* 0x00000020ff197424 */ /* 0x000fe400078e00ff */
[----:B------:R-:W-:Y:S01]  /*0050*/  IMAD.MOV.U32 R21, RZ, RZ, RZ ;  /* 0x000000ffff157224 */ /* 0x000fe200078e00ff */
[C---:B0-----:R-:W-:Y:S01]  /*0060*/  LOP3.LUT R2, R0.reuse, 0x3, RZ, 0xc0, !PT ;  /* 0x0000000300027812 */ /* 0x041fe200078ec0ff */
[----:B------:R-:W-:Y:S01]  /*0070*/  IMAD.SHL.U32 R5, R0, 0x2, RZ ;  /* 0x0000000200057824 */ /* 0x000fe200078e00ff */
[----:B------:R-:W-:-:S04]  /*0080*/  SHF.R.U32.HI R20, RZ, 0x2, R0 ;  /* 0x00000002ff147819 */ /* 0x000fc80000011600 */
[----:B------:R-:W-:Y:S01]  /*0090*/  LOP3.LUT R5, R5, 0x6, RZ, 0xe2, !PT ;  /* 0x0000000605057812 */ /* 0x000fe200078ee2ff */
[----:B------:R-:W-:-:S07]  /*00a0*/  IMAD.WIDE.U32 R6, R20, 0x10, R2 ;  /* 0x0000001014067825 */ /* 0x000fce00078e0002 */
[----:B------:R-:W-:-:S04]  /*00b0*/  LEA R8, P0, R6, c[0x0][0x168], 0x2 ;  /* 0x00005a0006087a11 */ /* 0x000fc800078010ff */
[----:B------:R-:W-:Y:S01]  /*00c0*/  LEA.HI.X R9, R6, c[0x0][0x16c], R7, 0x2, P0 ;  /* 0x00005b0006097a11 */ /* 0x000fe200000f1407 */
[----:B------:R-:W-:-:S04]  /*00d0*/  IMAD.WIDE.U32 R6, R20, 0x8, R2 ;  /* 0x0000000814067825 */ /* 0x000fc800078e0002 */
[----:B------:R-:W-:-:S03]  /*00e0*/  IMAD.WIDE.U32 R14, R25, 0x10, R8 ;  /* 0x00000010190e7825 */ /* 0x000fc600078e0008 */
[----:B------:R0:W2:Y:S01]  /*00f0*/  LDG.E.SYS R18, [R8] ;  /* 0x0000000008127381 */ /* 0x0000a200001ee900 */
[----:B------:R-:W-:-:S03]  /*0100*/  IMAD.WIDE.U32 R20, R5, 0x20, R20 ;  /* 0x0000002005147825 */ /* 0x000fc600078e0014 */
[----:B------:R0:W3:Y:S04]  /*0110*/  LDG.E.SYS R19, [R8+0x10] ;  /* 0x0000100008137381 */ /* 0x0000e800001ee900 */
[----:B------:R0:W3:Y:S04]  /*0120*/  LDG.E.SYS R16, [R8+0x20] ;  /* 0x0000200008107381 */ /* 0x0000e800001ee900 */
[----:B------:R0:W3:Y:S04]  /*0130*/  LDG.E.SYS R17, [R8+0x30] ;  /* 0x0000300008117381 */ /* 0x0000e800001ee900 */
[----:B------:R1:W3:Y:S04]  /*0140*/  LDG.E.SYS R4, [R14] ;  /* 0x000000000e047381 */ /* 0x0002e800001ee900 */
[----:B------:R1:W3:Y:S04]  /*0150*/  LDG.E.SYS R5, [R14+0x10] ;  /* 0x000010000e057381 */ /* 0x0002e800001ee900 */
[----:B------:R1:W3:Y:S04]  /*0160*/  LDG.E.SYS R2, [R14+0x20] ;  /* 0x000020000e027381 */ /* 0x0002e800001ee900 */
[----:B------:R1:W3:Y:S01]  /*0170*/  LDG.E.SYS R3, [R14+0x30] ;  /* 0x000030000e037381 */ /* 0x0002e200001ee900 */
[----:B------:R-:W-:-:S04]  /*0180*/  LEA R28, P1, R20, c[0x0][0x170], 0x2 ;  /* 0x00005c00141c7a11 */ /* 0x000fc800078210ff */
[----:B------:R-:W-:Y:S02]  /*0190*/  LEA.HI.X R29, R20, c[0x0][0x174], R21, 0x2, P1 ;  /* 0x00005d00141d7a11 */ /* 0x000fe400008f1415 */
[----:B------:R-:W-:-:S03]  /*01a0*/  LEA R26, P0, R6, c[0x0][0x160], 0x2 ;  /* 0x00005800061a7a11 */ /* 0x000fc600078010ff */
[----:B------:R-:W-:Y:S01]  /*01b0*/  IMAD.WIDE.U32 R22, R25, 0x4, R28 ;  /* 0x0000000419167825 */ /* 0x000fe200078e001c */
[----:B------:R-:W-:Y:S02]  /*01c0*/  LEA.HI.X R27, R6, c[0x0][0x164], R7, 0x2, P0 ;  /* 0x00005900061b7a11 */ /* 0x000fe400000f1407 */
[----:B0-----:R0:W4:Y:S04]  /*01d0*/  LDG.E.SYS R8, [R28] ;  /* 0x000000001c087381 */ /* 0x00112800001ee900 */
[----:B------:R0:W4:Y:S04]  /*01e0*/  LDG.E.SYS R10, [R28+0x20] ;  /* 0x000020001c0a7381 */ /* 0x00012800001ee900 */
[----:B------:R0:W4:Y:S04]  /*01f0*/  LDG.E.SYS R0, [R26] ;  /* 0x000000001a007381 */ /* 0x00012800001ee900 */
[----:B------:R0:W4:Y:S04]  /*0200*/  LDG.E.SYS R24, [R26+0x10] ;  /* 0x000010001a187381 */ /* 0x00012800001ee900 */
[----:B------:R0:W4:Y:S04]  /*0210*/  LDG.E.SYS R12, [R28+0x40] ;  /* 0x000040001c0c7381 */ /* 0x00012800001ee900 */
[----:B-1----:R0:W4:Y:S04]  /*0220*/  LDG.E.SYS R14, [R28+0x60] ;  /* 0x000060001c0e7381 */ /* 0x00212800001ee900 */
[----:B------:R0:W4:Y:S04]  /*0230*/  LDG.E.SYS R9, [R22] ;  /* 0x0000000016097381 */ /* 0x00012800001ee900 */
[----:B------:R0:W4:Y:S04]  /*0240*/  LDG.E.SYS R11, [R22+0x20] ;  /* 0x00002000160b7381 */ /* 0x00012800001ee900 */
[----:B------:R0:W4:Y:S04]  /*0250*/  LDG.E.SYS R13, [R22+0x40] ;  /* 0x00004000160d7381 */ /* 0x00012800001ee900 */
[----:B------:R0:W4:Y:S01]  /*0260*/  LDG.E.SYS R15, [R22+0x60] ;  /* 0x00006000160f7381 */ /* 0x00012200001ee900 */
[----:B------:R-:W-:-:S05]  /*0270*/  IADD3 R6, P0, R1, c[0x0][0x20], RZ ;  /* 0x0000080001067a10 */ /* 0x000fca0007f1e0ff */
[----:B------:R-:W-:Y:S01]  /*0280*/  IMAD.X R7, RZ, RZ, c[0x0][0x24], P0 ;  /* 0x00000900ff077624 */ /* 0x000fe200000e06ff */
[----:B--2---:R-:W1:Y:S04]  /*0290*/  MOVM.16.MT88 R18, R18 ;  /* 0x000000001212723a */ /* 0x004e680000000000 */
[----:B---3--:R-:W2:Y:S04]  /*02a0*/  MOVM.16.MT88 R19, R19 ;  /* 0x000000001313723a */ /* 0x008ea80000000000 */
[----:B------:R-:W3:Y:S04]  /*02b0*/  MOVM.16.MT88 R16, R16 ;  /* 0x000000001010723a */ /* 0x000ee80000000000 */
[----:B------:R-:W0:Y:S04]  /*02c0*/  MOVM.16.MT88 R17, R17 ;  /* 0x000000001111723a */ /* 0x000e280000000000 */
[----:B------:R-:W0:Y:S04]  /*02d0*/  MOVM.16.MT88 R4, R4 ;  /* 0x000000000404723a */ /* 0x000e280000000000 */
[----:B------:R-:W0:Y:S04]  /*02e0*/  MOVM.16.MT88 R5, R5 ;  /* 0x000000000505723a */ /* 0x000e280000000000 */
[----:B------:R-:W0:Y:S04]  /*02f0*/  MOVM.16.MT88 R2, R2 ;  /* 0x000000000202723a */ /* 0x000e280000000000 */
[----:B------:R-:W0:Y:S02]  /*0300*/  MOVM.16.MT88 R3, R3 ;  /* 0x000000000303723a */ /* 0x000e240000000000 */
[----:B-12---:R-:W1:Y:S01]  /*0310*/  S2UR UR4, SR_CLOCKLO ;  /* 0x00000000000479c3 */ /* 0x006e620000005000 */
[----:B------:R-:W-:-:S08]  /*0320*/  DEPBAR.LE SB1, 0x0 ;  /* 0x000090000000791a */ /* 0x000fd00000000000 */
[-C--:B----4-:R-:W5:Y:S08]  /*0330*/  HMMA.1688.F32 R8, R18, R0.reuse, R8 ;  /* 0x000000001208723c */ /* 0x090f700000001008 */
[----:B0--3--:R-:W5:Y:S08]  /*0340*/  HMMA.1688.F32 R12, R16, R0, R12 ;  /* 0x00000000100c723c */ /* 0x009f70000000100c */
[-C--:B-----5:R5:W5:Y:S08]  /*0350*/  HMMA.1688.F32 R8, R4, R24.reuse, R8 ;  /* 0x000000180408723c */ /* 0x0a0b700000001008 */
[----:B------:R5:W5:-:S14]  /*0360*/  HMMA.1688.F32 R12, R2, R24, R12 ;  /* 0x00000018020c723c */ /* 0x000b5c000000100c */
[----:B------:R-:W-:-:S08]  /*0370*/  CS2R.32 R0, SR_CLOCKLO ;  /* 0x0000000000007805 */ /* 0x000fd00000005000 */
[----:B-----5:R-:W-:Y:S01]  /*0380*/  LEA R2, P0, R20, c[0x0][0x178], 0x2 ;  /* 0x00005e0014027a11 */ /* 0x020fe200078010ff */
[----:B------:R-:W-:Y:S01]  /*0390*/  UMOV UR5, 32@hi($str) ;  /* 0x0000000000057882 */ /* 0x000fe20000000000 */
[----:B------:R-:W-:Y:S01]  /*03a0*/  IADD3 R0, R0, -UR4, RZ ;  /* 0x8000000400007c10 */ /* 0x000fe2000fffe0ff */
[----:B------:R-:W-:Y:S01]  /*03b0*/  UMOV UR4, 32@lo($str) ;  /* 0x0000000000047882 */ /* 0x000fe20000000000 */
[----:B------:R-:W-:Y:S01]  /*03c0*/  LEA.HI.X R3, R20, c[0x0][0x17c], R21, 0x2, P0 ;  /* 0x00005f0014037a11 */ /* 0x000fe200000f1415 */
[----:B------:R-:W-:-:S02]  /*03d0*/  IMAD.U32 R4, RZ, RZ, UR4 ;  /* 0x00000004ff047e24 */ /* 0x000fc4000f8e00ff */
[----:B------:R-:W-:Y:S02]  /*03e0*/  IMAD.U32 R5, RZ, RZ, UR5 ;  /* 0x00000005ff057e24 */ /* 0x000fe4000f8e00ff */
[----:B------:R-:W-:Y:S01]  /*03f0*/  IMAD.WIDE.U32 R16, R25, 0x4, R2 ;  /* 0x0000000419107825 */ /* 0x000fe200078e0002 */
[----:B------:R0:W-:Y:S04]  /*0400*/  STL [R1], R0 ;  /* 0x0000000001007387 */ /* 0x0001e80000100800 */
[----:B------:R0:W-:Y:S05]  /*0410*/  STG.E.SYS [R2], R8 ;  /* 0x0000000802007386 */ /* 0x0001ea000010e900 */
[----:B------:R0:W-:Y:S04]  /*0420*/  STG.E.SYS [R16], R9 ;  /* 0x0000000910007386 */ /* 0x0001e8000010e900 */
[----:B------:R0:W-:Y:S04]  /*0430*/  STG.E.SYS [R2+0x20], R10 ;  /* 0x0000200a02007386 */ /* 0x0001e8000010e900 */
[----:B------:R0:W-:Y:S04]  /*0440*/  STG.E.SYS [R16+0x20], R11 ;  /* 0x0000200b10007386 */ /* 0x0001e8000010e900 */
[----:B------:R0:W-:Y:S04]  /*0450*/  STG.E.SYS [R2+0x40], R12 ;  /* 0x0000400c02007386 */ /* 0x0001e8000010e900 */
[----:B------:R0:W-:Y:S04]  /*0460*/  STG.E.SYS [R16+0x40], R13 ;  /* 0x0000400d10007386 */ /* 0x0001e8000010e900 */
[----:B------:R0:W-:Y:S04]  /*0470*/  STG.E.SYS [R2+0x60], R14 ;  /* 0x0000600e02007386 */ /* 0x0001e8000010e900 */
[----:B------:R0:W-:Y:S02]  /*0480*/  STG.E.SYS [R16+0x60], R15 ;  /* 0x0000600f10007386 */ /* 0x0001e4000010e900 */
[----:B------:R-:W-:Y:S02]  /*0490*/  MOV R20, 32@lo((_Z12wmma_exampleP6__halfS0_PfS1_ + .L_x_0@srel)) ;  /* 0x0000000000147802 */ /* 0x000fe40000000f00 */
[----:B------:R-:W-:-:S08]  /*04a0*/  MOV R21, 32@hi((_Z12wmma_exampleP6__halfS0_PfS1_ + .L_x_0@srel)) ;  /* 0x0000000000157802 */ /* 0x000fd00000000f00 */
[----:B0-----:R-:W-:Y:S05]  /*04b0*/  CALL.ABS.NOINC `(vprintf) ;  /* 0x0000000000007943 */ /* 0x001fea0003c00000 */
.L_x_0:
[----:B------:R-:W-:Y:S05]  /*04c0*/  EXIT ;  /* 0x000000000000794d */ /* 0x000fea0003800000 */
.L_x_3:
[----:B------:R-:W-:-:S00]  /*04d0*/  BRA `(.L_x_3) ;  /* 0xfffffff000007947 */ /* 0x000fc0000383ffff */
[----:B------:R-:W-:-:S00]  /*04e0*/  NOP ;  /* 0x0000000000007918 */ /* 0x000fc00000000000 */
[----:B------:R-:W-:-:S00]  /*04f0*/  NOP ;  /* 0x0000000000007918 */ /* 0x000fc00000000000 */
.L_x_6:


//--------------------- .nv.global.init           --------------------------
	.section	.nv.global.init,"aw",@progbits
.nv.global.init:
	.type		$str,@object
	.size		$str,(.L_0 - $str)
$str:
        /*0000*/ 	.byte	0x54, 0x69, 0x6d, 0x65, 0x3d, 0x25, 0x64, 0x0a, 0x00
.L_0:


//--------------------- SYMBOLS --------------------------

	.type		vprintf,@function
